//
// Generated by NVIDIA NVVM Compiler
//
// Compiler Build ID: CL-36424714
// Cuda compilation tools, release 13.0, V13.0.88
// Based on NVVM 20.0.0
//

.version 9.0
.target sm_100
.address_size 64

	// .globl	_Z30noise_add_surface_movie_kernelPfPKiS1_iPKfS3_S3_S3_S3_S3_S3_

.visible .entry _Z30noise_add_surface_movie_kernelPfPKiS1_iPKfS3_S3_S3_S3_S3_S3_(
	.param .u64 .ptr .align 1 _Z30noise_add_surface_movie_kernelPfPKiS1_iPKfS3_S3_S3_S3_S3_S3__param_0,
	.param .u64 .ptr .align 1 _Z30noise_add_surface_movie_kernelPfPKiS1_iPKfS3_S3_S3_S3_S3_S3__param_1,
	.param .u64 .ptr .align 1 _Z30noise_add_surface_movie_kernelPfPKiS1_iPKfS3_S3_S3_S3_S3_S3__param_2,
	.param .u32 _Z30noise_add_surface_movie_kernelPfPKiS1_iPKfS3_S3_S3_S3_S3_S3__param_3,
	.param .u64 .ptr .align 1 _Z30noise_add_surface_movie_kernelPfPKiS1_iPKfS3_S3_S3_S3_S3_S3__param_4,
	.param .u64 .ptr .align 1 _Z30noise_add_surface_movie_kernelPfPKiS1_iPKfS3_S3_S3_S3_S3_S3__param_5,
	.param .u64 .ptr .align 1 _Z30noise_add_surface_movie_kernelPfPKiS1_iPKfS3_S3_S3_S3_S3_S3__param_6,
	.param .u64 .ptr .align 1 _Z30noise_add_surface_movie_kernelPfPKiS1_iPKfS3_S3_S3_S3_S3_S3__param_7,
	.param .u64 .ptr .align 1 _Z30noise_add_surface_movie_kernelPfPKiS1_iPKfS3_S3_S3_S3_S3_S3__param_8,
	.param .u64 .ptr .align 1 _Z30noise_add_surface_movie_kernelPfPKiS1_iPKfS3_S3_S3_S3_S3_S3__param_9,
	.param .u64 .ptr .align 1 _Z30noise_add_surface_movie_kernelPfPKiS1_iPKfS3_S3_S3_S3_S3_S3__param_10
)
{
	.reg .pred 	%p<2>;
	.reg .b16 	%rs<3>;
	.reg .b32 	%r<17>;
	.reg .b32 	%f<28>;
	.reg .b64 	%rd<40>;

	ld.param.u64 	%rd2, [_Z30noise_add_surface_movie_kernelPfPKiS1_iPKfS3_S3_S3_S3_S3_S3__param_1];
	ld.param.u32 	%r2, [_Z30noise_add_surface_movie_kernelPfPKiS1_iPKfS3_S3_S3_S3_S3_S3__param_3];
	ld.param.u64 	%rd4, [_Z30noise_add_surface_movie_kernelPfPKiS1_iPKfS3_S3_S3_S3_S3_S3__param_4];
	ld.param.u64 	%rd5, [_Z30noise_add_surface_movie_kernelPfPKiS1_iPKfS3_S3_S3_S3_S3_S3__param_5];
	ld.param.u64 	%rd6, [_Z30noise_add_surface_movie_kernelPfPKiS1_iPKfS3_S3_S3_S3_S3_S3__param_6];
	ld.param.u64 	%rd8, [_Z30noise_add_surface_movie_kernelPfPKiS1_iPKfS3_S3_S3_S3_S3_S3__param_8];
	ld.param.u64 	%rd9, [_Z30noise_add_surface_movie_kernelPfPKiS1_iPKfS3_S3_S3_S3_S3_S3__param_9];
	ld.param.u64 	%rd10, [_Z30noise_add_surface_movie_kernelPfPKiS1_iPKfS3_S3_S3_S3_S3_S3__param_10];
	mov.u32 	%r3, %ctaid.x;
	mov.u32 	%r4, %ctaid.y;
	mov.u32 	%r5, %nctaid.x;
	mad.lo.s32 	%r1, %r4, %r5, %r3;
	setp.ge.s32 	%p1, %r1, %r2;
	@%p1 bra 	$L__BB0_2;
	ld.param.u64 	%rd39, [_Z30noise_add_surface_movie_kernelPfPKiS1_iPKfS3_S3_S3_S3_S3_S3__param_7];
	ld.param.u64 	%rd38, [_Z30noise_add_surface_movie_kernelPfPKiS1_iPKfS3_S3_S3_S3_S3_S3__param_2];
	ld.param.u64 	%rd37, [_Z30noise_add_surface_movie_kernelPfPKiS1_iPKfS3_S3_S3_S3_S3_S3__param_0];
	cvta.to.global.u64 	%rd11, %rd38;
	cvta.to.global.u64 	%rd12, %rd2;
	cvta.to.global.u64 	%rd13, %rd5;
	cvta.to.global.u64 	%rd14, %rd6;
	cvta.to.global.u64 	%rd15, %rd39;
	cvta.to.global.u64 	%rd16, %rd4;
	cvta.to.global.u64 	%rd17, %rd10;
	cvta.to.global.u64 	%rd18, %rd9;
	cvta.to.global.u64 	%rd19, %rd8;
	cvta.to.global.u64 	%rd20, %rd37;
	mov.u32 	%r6, %tid.x;
	mul.wide.s32 	%rd21, %r1, 4;
	add.s64 	%rd22, %rd11, %rd21;
	ld.global.u32 	%r7, [%rd22];
	cvt.u16.u32 	%rs1, %r6;
	mul.hi.u16 	%rs2, %rs1, 13108;
	cvt.u32.u16 	%r8, %rs2;
	mad.lo.s32 	%r9, %r8, -5, %r6;
	mad.lo.s32 	%r10, %r7, 25, %r8;
	mad.lo.s32 	%r11, %r10, 5, %r9;
	add.s32 	%r12, %r11, -25;
	mul.wide.s32 	%rd23, %r12, 4;
	add.s64 	%rd24, %rd12, %rd23;
	ld.global.u32 	%r13, [%rd24];
	mad.lo.s32 	%r14, %r1, 25, %r6;
	mul.wide.s32 	%rd25, %r14, 4;
	add.s64 	%rd26, %rd13, %rd25;
	ld.global.f32 	%f1, [%rd26];
	add.s64 	%rd27, %rd14, %rd25;
	ld.global.f32 	%f2, [%rd27];
	add.s64 	%rd28, %rd15, %rd25;
	ld.global.f32 	%f3, [%rd28];
	mul.lo.s32 	%r15, %r14, 3;
	mul.wide.s32 	%rd29, %r15, 4;
	add.s64 	%rd30, %rd16, %rd29;
	ld.global.f32 	%f4, [%rd30];
	fma.rn.f32 	%f5, %f1, %f4, 0f00000000;
	ld.global.f32 	%f6, [%rd30+4];
	fma.rn.f32 	%f7, %f2, %f6, %f5;
	ld.global.f32 	%f8, [%rd30+8];
	fma.rn.f32 	%f9, %f3, %f8, %f7;
	mul.wide.s32 	%rd31, %r9, 4;
	add.s64 	%rd32, %rd17, %rd31;
	ld.global.f32 	%f10, [%rd32+80];
	add.s64 	%rd33, %rd18, %rd25;
	ld.global.f32 	%f11, [%rd33];
	mul.f32 	%f12, %f10, %f11;
	mad.lo.s32 	%r16, %r13, 3, -3;
	mul.wide.s32 	%rd34, %r16, 4;
	add.s64 	%rd35, %rd20, %rd34;
	add.s64 	%rd36, %rd19, %rd25;
	ld.global.f32 	%f13, [%rd36];
	mul.f32 	%f14, %f9, %f13;
	mul.f32 	%f15, %f1, %f14;
	mul.f32 	%f16, %f12, %f15;
	atom.global.add.f32 	%f17, [%rd35], %f16;
	ld.global.f32 	%f18, [%rd36];
	mul.f32 	%f19, %f9, %f18;
	mul.f32 	%f20, %f2, %f19;
	mul.f32 	%f21, %f12, %f20;
	atom.global.add.f32 	%f22, [%rd35+4], %f21;
	ld.global.f32 	%f23, [%rd36];
	mul.f32 	%f24, %f9, %f23;
	mul.f32 	%f25, %f3, %f24;
	mul.f32 	%f26, %f12, %f25;
	atom.global.add.f32 	%f27, [%rd35+8], %f26;
$L__BB0_2:
	ret;

}


// ===== COMPILED SASS (sm_100) =====

	.target	sm_100

	.elftype	@"ET_EXEC"


//--------------------- .note.nv.tkinfo           --------------------------
	.section	.note.nv.tkinfo,"",@"SHT_NOTE"
	.sectionflags	@"SHF_NOTE_NV_TKINFO"
	.tkinfo
        /*0018*/ 	.word	0x00000002
        /*0030*/ 	.string	""
        /*0030*/ 	.string	"ptxas"
        /*0030*/ 	.string	"Cuda compilation tools, release 13.0, V13.0.88"
        /*0030*/ 	.string	"Build cuda_13.0.r13.0/compiler.36424714_0"
        /*0030*/ 	.string	"-arch sm_100 -m 64 "



//--------------------- .note.nv.cuinfo           --------------------------
	.section	.note.nv.cuinfo,"",@"SHT_NOTE"
	.sectionflags	@"SHF_NOTE_NV_CUINFO"
        /*0018*/ 	.short	0x0002
        /*001a*/ 	.short	0x0064
        /*001c*/ 	.short	0x0082
	.zero		2


//--------------------- .nv.info                  --------------------------
	.section	.nv.info,"",@"SHT_CUDA_INFO"
	.align	4


	//----- nvinfo : EIATTR_REGCOUNT
	.align		4
        /*0000*/ 	.byte	0x04, 0x2f
        /*0002*/ 	.short	(.L_1 - .L_0)
	.align		4
.L_0:
        /*0004*/ 	.word	index@(_Z30noise_add_surface_movie_kernelPfPKiS1_iPKfS3_S3_S3_S3_S3_S3_)
        /*0008*/ 	.word	0x0000001e


	//----- nvinfo : EIATTR_FRAME_SIZE
	.align		4
.L_1:
        /*000c*/ 	.byte	0x04, 0x11
        /*000e*/ 	.short	(.L_3 - .L_2)
	.align		4
.L_2:
        /*0010*/ 	.word	index@(_Z30noise_add_surface_movie_kernelPfPKiS1_iPKfS3_S3_S3_S3_S3_S3_)
        /*0014*/ 	.word	0x00000000


	//----- nvinfo : EIATTR_MIN_STACK_SIZE
	.align		4
.L_3:
        /*0018*/ 	.byte	0x04, 0x12
        /*001a*/ 	.short	(.L_5 - .L_4)
	.align		4
.L_4:
        /*001c*/ 	.word	index@(_Z30noise_add_surface_movie_kernelPfPKiS1_iPKfS3_S3_S3_S3_S3_S3_)
        /*0020*/ 	.word	0x00000000
.L_5:


//--------------------- .nv.compat                --------------------------
	.section	.nv.compat,"",@"SHT_CUDA_COMPAT_INFO"
	.align	4
        /*0000*/ 	.byte	0x02, 0x09, 0x00, 0x00, 0x02, 0x02, 0x01, 0x00, 0x02, 0x05, 0x05, 0x00, 0x03, 0x07, 0x01, 0x01
        /*0010*/ 	.byte	0x02, 0x03, 0x00, 0x00, 0x02, 0x06, 0x01, 0x00, 0x04, 0x0b, 0x08, 0x00, 0x09, 0x00, 0x00, 0x00
        /*0020*/ 	.byte	0x00, 0x00, 0x00, 0x00


//--------------------- .nv.info._Z30noise_add_surface_movie_kernelPfPKiS1_iPKfS3_S3_S3_S3_S3_S3_ --------------------------
	.section	.nv.info._Z30noise_add_surface_movie_kernelPfPKiS1_iPKfS3_S3_S3_S3_S3_S3_,"",@"SHT_CUDA_INFO"
	.sectionflags	@""
	.align	4


	//----- nvinfo : EIATTR_CUDA_API_VERSION
	.align		4
        /*0000*/ 	.byte	0x04, 0x37
        /*0002*/ 	.short	(.L_7 - .L_6)
.L_6:
        /*0004*/ 	.word	0x00000082


	//----- nvinfo : EIATTR_KPARAM_INFO
	.align		4
.L_7:
        /*0008*/ 	.byte	0x04, 0x17
        /*000a*/ 	.short	(.L_9 - .L_8)
.L_8:
        /*000c*/ 	.word	0x00000000
        /*0010*/ 	.short	0x000a
        /*0012*/ 	.short	0x0050
        /*0014*/ 	.byte	0x00, 0xf5, 0x21, 0x00


	//----- nvinfo : EIATTR_KPARAM_INFO
	.align		4
.L_9:
        /*0018*/ 	.byte	0x04, 0x17
        /*001a*/ 	.short	(.L_11 - .L_10)
.L_10:
        /*001c*/ 	.word	0x00000000
        /*0020*/ 	.short	0x0009
        /*0022*/ 	.short	0x0048
        /*0024*/ 	.byte	0x00, 0xf5, 0x21, 0x00


	//----- nvinfo : EIATTR_KPARAM_INFO
	.align		4
.L_11:
        /*0028*/ 	.byte	0x04, 0x17
        /*002a*/ 	.short	(.L_13 - .L_12)
.L_12:
        /*002c*/ 	.word	0x00000000
        /*0030*/ 	.short	0x0008
        /*0032*/ 	.short	0x0040
        /*0034*/ 	.byte	0x00, 0xf5, 0x21, 0x00


	//----- nvinfo : EIATTR_KPARAM_INFO
	.align		4
.L_13:
        /*0038*/ 	.byte	0x04, 0x17
        /*003a*/ 	.short	(.L_15 - .L_14)
.L_14:
        /*003c*/ 	.word	0x00000000
        /*0040*/ 	.short	0x0007
        /*0042*/ 	.short	0x0038
        /*0044*/ 	.byte	0x00, 0xf5, 0x21, 0x00


	//----- nvinfo : EIATTR_KPARAM_INFO
	.align		4
.L_15:
        /*0048*/ 	.byte	0x04, 0x17
        /*004a*/ 	.short	(.L_17 - .L_16)
.L_16:
        /*004c*/ 	.word	0x00000000
        /*0050*/ 	.short	0x0006
        /*0052*/ 	.short	0x0030
        /*0054*/ 	.byte	0x00, 0xf5, 0x21, 0x00


	//----- nvinfo : EIATTR_KPARAM_INFO
	.align		4
.L_17:
        /*0058*/ 	.byte	0x04, 0x17
        /*005a*/ 	.short	(.L_19 - .L_18)
.L_18:
        /*005c*/ 	.word	0x00000000
        /*0060*/ 	.short	0x0005
        /*0062*/ 	.short	0x0028
        /*0064*/ 	.byte	0x00, 0xf5, 0x21, 0x00


	//----- nvinfo : EIATTR_KPARAM_INFO
	.align		4
.L_19:
        /*0068*/ 	.byte	0x04, 0x17
        /*006a*/ 	.short	(.L_21 - .L_20)
.L_20:
        /*006c*/ 	.word	0x00000000
        /*0070*/ 	.short	0x0004
        /*0072*/ 	.short	0x0020
        /*0074*/ 	.byte	0x00, 0xf5, 0x21, 0x00


	//----- nvinfo : EIATTR_KPARAM_INFO
	.align		4
.L_21:
        /*0078*/ 	.byte	0x04, 0x17
        /*007a*/ 	.short	(.L_23 - .L_22)
.L_22:
        /*007c*/ 	.word	0x00000000
        /*0080*/ 	.short	0x0003
        /*0082*/ 	.short	0x0018
        /*0084*/ 	.byte	0x00, 0xf0, 0x11, 0x00


	//----- nvinfo : EIATTR_KPARAM_INFO
	.align		4
.L_23:
        /*0088*/ 	.byte	0x04, 0x17
        /*008a*/ 	.short	(.L_25 - .L_24)
.L_24:
        /*008c*/ 	.word	0x00000000
        /*0090*/ 	.short	0x0002
        /*0092*/ 	.short	0x0010
        /*0094*/ 	.byte	0x00, 0xf5, 0x21, 0x00


	//----- nvinfo : EIATTR_KPARAM_INFO
	.align		4
.L_25:
        /*0098*/ 	.byte	0x04, 0x17
        /*009a*/ 	.short	(.L_27 - .L_26)
.L_26:
        /*009c*/ 	.word	0x00000000
        /*00a0*/ 	.short	0x0001
        /*00a2*/ 	.short	0x0008
        /*00a4*/ 	.byte	0x00, 0xf5, 0x21, 0x00


	//----- nvinfo : EIATTR_KPARAM_INFO
	.align		4
.L_27:
        /*00a8*/ 	.byte	0x04, 0x17
        /*00aa*/ 	.short	(.L_29 - .L_28)
.L_28:
        /*00ac*/ 	.word	0x00000000
        /*00b0*/ 	.short	0x0000
        /*00b2*/ 	.short	0x0000
        /*00b4*/ 	.byte	0x00, 0xf5, 0x21, 0x00


	//----- nvinfo : EIATTR_SPARSE_MMA_MASK
	.align		4
.L_29:
        /*00b8*/ 	.byte	0x03, 0x50
        /*00ba*/ 	.short	0x0000


	//----- nvinfo : EIATTR_MAXREG_COUNT
	.align		4
        /*00bc*/ 	.byte	0x03, 0x1b
        /*00be*/ 	.short	0x00ff


	//----- nvinfo : EIATTR_MERCURY_ISA_VERSION
	.align		4
        /*00c0*/ 	.byte	0x03, 0x5f
        /*00c2*/ 	.short	0x0101


	//----- nvinfo : EIATTR_VRC_CTA_INIT_COUNT
	.align		4
        /*00c4*/ 	.byte	0x02, 0x4a
	.zero		1
	.zero		1


	//----- nvinfo : EIATTR_EXIT_INSTR_OFFSETS
	.align		4
        /*00c8*/ 	.byte	0x04, 0x1c
        /*00ca*/ 	.short	(.L_31 - .L_30)


	//   ....[0]....
.L_30:
        /*00cc*/ 	.word	0x00000070


	//   ....[1]....
        /*00d0*/ 	.word	0x00000460


	//----- nvinfo : EIATTR_CBANK_PARAM_SIZE
	.align		4
.L_31:
        /*00d4*/ 	.byte	0x03, 0x19
        /*00d6*/ 	.short	0x0058


	//----- nvinfo : EIATTR_PARAM_CBANK
	.align		4
        /*00d8*/ 	.byte	0x04, 0x0a
        /*00da*/ 	.short	(.L_33 - .L_32)
	.align		4
.L_32:
        /*00dc*/ 	.word	index@(.nv.constant0._Z30noise_add_surface_movie_kernelPfPKiS1_iPKfS3_S3_S3_S3_S3_S3_)
        /*00e0*/ 	.short	0x0380
        /*00e2*/ 	.short	0x0058


	//----- nvinfo : EIATTR_SW_WAR
	.align		4
.L_33:
        /*00e4*/ 	.byte	0x04, 0x36
        /*00e6*/ 	.short	(.L_35 - .L_34)
.L_34:
        /*00e8*/ 	.word	0x00000008
.L_35:


//--------------------- .nv.callgraph             --------------------------
	.section	.nv.callgraph,"",@"SHT_CUDA_CALLGRAPH"
	.align	4
	.sectionentsize	8
	.align		4
        /*0000*/ 	.word	0x00000000
	.align		4
        /*0004*/ 	.word	0xffffffff
	.align		4
        /*0008*/ 	.word	0x00000000
	.align		4
        /*000c*/ 	.word	0xfffffffe
	.align		4
        /*0010*/ 	.word	0x00000000
	.align		4
        /*0014*/ 	.word	0xfffffffd
	.align		4
        /*0018*/ 	.word	0x00000000
	.align		4
        /*001c*/ 	.word	0xfffffffc


//--------------------- .text._Z30noise_add_surface_movie_kernelPfPKiS1_iPKfS3_S3_S3_S3_S3_S3_ --------------------------
	.section	.text._Z30noise_add_surface_movie_kernelPfPKiS1_iPKfS3_S3_S3_S3_S3_S3_,"ax",@progbits
	.align	128
        .global         _Z30noise_add_surface_movie_kernelPfPKiS1_iPKfS3_S3_S3_S3_S3_S3_
        .type           _Z30noise_add_surface_movie_kernelPfPKiS1_iPKfS3_S3_S3_S3_S3_S3_,@function
        .size           _Z30noise_add_surface_movie_kernelPfPKiS1_iPKfS3_S3_S3_S3_S3_S3_,(.L_x_1 - _Z30noise_add_surface_movie_kernelPfPKiS1_iPKfS3_S3_S3_S3_S3_S3_)
        .other          _Z30noise_add_surface_movie_kernelPfPKiS1_iPKfS3_S3_S3_S3_S3_S3_,@"STO_CUDA_ENTRY STV_DEFAULT"
_Z30noise_add_surface_movie_kernelPfPKiS1_iPKfS3_S3_S3_S3_S3_S3_:
.text._Z30noise_add_surface_movie_kernelPfPKiS1_iPKfS3_S3_S3_S3_S3_S3_:
[----:B------:R-:W-:Y:S01]  /*0000*/  LDC R1, c[0x0][0x37c] ;  /* 0x0000df00ff017b82 */ /* 0x000fe20000000800 */
[----:B------:R-:W0:Y:S07]  /*0010*/  S2R R13, SR_CTAID.Y ;  /* 0x00000000000d7919 */ /* 0x000e2e0000002600 */
[----:B------:R-:W0:Y:S01]  /*0020*/  S2UR UR4, SR_CTAID.X ;  /* 0x00000000000479c3 */ /* 0x000e220000002500 */
[----:B------:R-:W1:Y:S07]  /*0030*/  LDCU UR5, c[0x0][0x398] ;  /* 0x00007300ff0577ac */ /* 0x000e6e0008000800 */
[----:B------:R-:W0:Y:S02]  /*0040*/  LDC R0, c[0x0][0x370] ;  /* 0x0000dc00ff007b82 */ /* 0x000e240000000800 */
[----:B0-----:R-:W-:-:S05]  /*0050*/  IMAD R13, R13, R0, UR4 ;  /* 0x000000040d0d7e24 */ /* 0x001fca000f8e0200 */
[----:B-1----:R-:W-:-:S13]  /*0060*/  ISETP.GE.AND P0, PT, R13, UR5, PT ;  /* 0x000000050d007c0c */ /* 0x002fda000bf06270 */
[----:B------:R-:W-:Y:S05]  /*0070*/  @P0 EXIT ;  /* 0x000000000000094d */ /* 0x000fea0003800000 */
[----:B------:R-:W0:Y:S01]  /*0080*/  LDC.64 R4, c[0x0][0x390] ;  /* 0x0000e400ff047b82 */ /* 0x000e220000000a00 */
[----:B------:R-:W1:Y:S01]  /*0090*/  LDCU.64 UR4, c[0x0][0x358] ;  /* 0x00006b00ff0477ac */ /* 0x000e620008000a00 */
[----:B------:R-:W2:Y:S06]  /*00a0*/  S2R R12, SR_TID.X ;  /* 0x00000000000c7919 */ /* 0x000eac0000002100 */
[----:B------:R-:W3:Y:S08]  /*00b0*/  LDC.64 R20, c[0x0][0x3a8] ;  /* 0x0000ea00ff147b82 */ /* 0x000ef00000000a00 */
[----:B------:R-:W4:Y:S01]  /*00c0*/  LDC.64 R8, c[0x0][0x3a0] ;  /* 0x0000e800ff087b82 */ /* 0x000f220000000a00 */
[----:B0-----:R-:W-:-:S07]  /*00d0*/  IMAD.WIDE R4, R13, 0x4, R4 ;  /* 0x000000040d047825 */ /* 0x001fce00078e0204 */
[----:B------:R-:W0:Y:S01]  /*00e0*/  LDC.64 R18, c[0x0][0x3b0] ;  /* 0x0000ec00ff127b82 */ /* 0x000e220000000a00 */
[----:B-1----:R1:W5:Y:S07]  /*00f0*/  LDG.E R0, desc[UR4][R4.64] ;  /* 0x0000000404007981 */ /* 0x00236e000c1e1900 */
[----:B------:R-:W3:Y:S01]  /*0100*/  LDC.64 R16, c[0x0][0x3b8] ;  /* 0x0000ee00ff107b82 */ /* 0x000ee20000000a00 */
[----:B--2---:R-:W-:Y:S01]  /*0110*/  LOP3.LUT R2, R12, 0xffff, RZ, 0xc0, !PT ;  /* 0x0000ffff0c027812 */ /* 0x004fe200078ec0ff */
[----:B------:R-:W-:-:S04]  /*0120*/  IMAD R13, R13, 0x19, R12 ;  /* 0x000000190d0d7824 */ /* 0x000fc800078e020c */
[----:B------:R-:W-:Y:S01]  /*0130*/  IMAD R23, R2, 0x3334, RZ ;  /* 0x0000333402177824 */ /* 0x000fe200078e02ff */
[----:B------:R-:W-:Y:S01]  /*0140*/  LEA R25, R13, R13, 0x1 ;  /* 0x0000000d0d197211 */ /* 0x000fe200078e08ff */
[----:B------:R-:W2:Y:S03]  /*0150*/  LDC.64 R6, c[0x0][0x3c0] ;  /* 0x0000f000ff067b82 */ /* 0x000ea60000000a00 */
[----:B------:R-:W-:Y:S01]  /*0160*/  SHF.R.U32.HI R23, RZ, 0x10, R23 ;  /* 0x00000010ff177819 */ /* 0x000fe20000011617 */
[----:B----4-:R-:W-:-:S04]  /*0170*/  IMAD.WIDE R8, R25, 0x4, R8 ;  /* 0x0000000419087825 */ /* 0x010fc800078e0208 */
[----:B------:R-:W4:Y:S01]  /*0180*/  LDC.64 R10, c[0x0][0x388] ;  /* 0x0000e200ff0a7b82 */ /* 0x000f220000000a00 */
[----:B------:R-:W-:Y:S01]  /*0190*/  IMAD R15, R23, -0x5, R12 ;  /* 0xfffffffb170f7824 */ /* 0x000fe200078e020c */
[----:B------:R-:W4:Y:S01]  /*01a0*/  LDG.E R14, desc[UR4][R8.64+0x8] ;  /* 0x00000804080e7981 */ /* 0x000f22000c1e1900 */
[----:B0-----:R-:W-:-:S03]  /*01b0*/  IMAD.WIDE R24, R13, 0x4, R18 ;  /* 0x000000040d187825 */ /* 0x001fc600078e0212 */
[----:B------:R-:W4:Y:S02]  /*01c0*/  LDG.E R19, desc[UR4][R8.64] ;  /* 0x0000000408137981 */ /* 0x000f24000c1e1900 */
[----:B------:R-:W0:Y:S08]  /*01d0*/  LDC.64 R2, c[0x0][0x3d0] ;  /* 0x0000f400ff027b82 */ /* 0x000e300000000a00 */
[----:B-1----:R-:W1:Y:S01]  /*01e0*/  LDC.64 R4, c[0x0][0x3c8] ;  /* 0x0000f200ff047b82 */ /* 0x002e620000000a00 */
[----:B---3--:R-:W-:-:S04]  /*01f0*/  IMAD.WIDE R16, R13, 0x4, R16 ;  /* 0x000000040d107825 */ /* 0x008fc800078e0210 */
[C---:B--2---:R-:W-:Y:S02]  /*0200*/  IMAD.WIDE R6, R13.reuse, 0x4, R6 ;  /* 0x000000040d067825 */ /* 0x044fe400078e0206 */
[----:B------:R-:W2:Y:S02]  /*0210*/  LDG.E R17, desc[UR4][R16.64] ;  /* 0x0000000410117981 */ /* 0x000ea4000c1e1900 */
[----:B-1----:R-:W-:-:S06]  /*0220*/  IMAD.WIDE R4, R13, 0x4, R4 ;  /* 0x000000040d047825 */ /* 0x002fcc00078e0204 */
[----:B------:R-:W3:Y:S01]  /*0230*/  LDG.E R5, desc[UR4][R4.64] ;  /* 0x0000000404057981 */ /* 0x000ee2000c1e1900 */
[----:B-----5:R-:W-:Y:S02]  /*0240*/  IMAD R0, R0, 0x19, R23 ;  /* 0x0000001900007824 */ /* 0x020fe400078e0217 */
[----:B------:R-:W-:Y:S02]  /*0250*/  IMAD.WIDE R22, R13, 0x4, R20 ;  /* 0x000000040d167825 */ /* 0x000fe400078e0214 */
[----:B------:R1:W5:Y:S02]  /*0260*/  LDG.E R21, desc[UR4][R8.64+0x4] ;  /* 0x0000040408157981 */ /* 0x000364000c1e1900 */
[----:B------:R-:W-:Y:S02]  /*0270*/  IMAD R12, R0, 0x5, R15 ;  /* 0x00000005000c7824 */ /* 0x000fe400078e020f */
[----:B------:R-:W2:Y:S03]  /*0280*/  LDG.E R0, desc[UR4][R22.64] ;  /* 0x0000000416007981 */ /* 0x000ea6000c1e1900 */
[----:B------:R-:W-:Y:S01]  /*0290*/  IADD3 R27, PT, PT, R12, -0x19, RZ ;  /* 0xffffffe70c1b7810 */ /* 0x000fe20007ffe0ff */
[----:B------:R-:W3:Y:S04]  /*02a0*/  LDG.E R13, desc[UR4][R6.64] ;  /* 0x00000004060d7981 */ /* 0x000ee8000c1e1900 */
[----:B------:R-:W5:Y:S01]  /*02b0*/  LDG.E R12, desc[UR4][R24.64] ;  /* 0x00000004180c7981 */ /* 0x000f62000c1e1900 */
[----:B----4-:R-:W-:-:S04]  /*02c0*/  IMAD.WIDE R10, R27, 0x4, R10 ;  /* 0x000000041b0a7825 */ /* 0x010fc800078e020a */
[----:B0-----:R-:W-:Y:S02]  /*02d0*/  IMAD.WIDE R26, R15, 0x4, R2 ;  /* 0x000000040f1a7825 */ /* 0x001fe400078e0202 */
[----:B------:R-:W4:Y:S01]  /*02e0*/  LDG.E R10, desc[UR4][R10.64] ;  /* 0x000000040a0a7981 */ /* 0x000f22000c1e1900 */
[----:B------:R-:W0:Y:S03]  /*02f0*/  LDC.64 R2, c[0x0][0x380] ;  /* 0x0000e000ff027b82 */ /* 0x000e260000000a00 */
[----:B------:R-:W4:Y:S01]  /*0300*/  LDG.E R26, desc[UR4][R26.64+0x50] ;  /* 0x000050041a1a7981 */ /* 0x000f22000c1e1900 */
[----:B-1----:R-:W-:Y:S02]  /*0310*/  HFMA2 R9, -RZ, RZ, 0, 1.78813934326171875e-07 ;  /* 0x00000003ff097431 */ /* 0x002fe400000001ff */
[----:B--2---:R-:W-:-:S04]  /*0320*/  FFMA R19, R0, R19, RZ ;  /* 0x0000001300137223 */ /* 0x004fc800000000ff */
[----:B-----5:R-:W-:-:S04]  /*0330*/  FFMA R8, R12, R21, R19 ;  /* 0x000000150c087223 */ /* 0x020fc80000000013 */
[----:B------:R-:W-:-:S04]  /*0340*/  FFMA R8, R17, R14, R8 ;  /* 0x0000000e11087223 */ /* 0x000fc80000000008 */
[----:B---3--:R-:W-:Y:S01]  /*0350*/  FMUL R15, R8, R13 ;  /* 0x0000000d080f7220 */ /* 0x008fe20000400000 */
[----:B----4-:R-:W-:Y:S02]  /*0360*/  IMAD R13, R10, R9, -0x3 ;  /* 0xfffffffd0a0d7424 */ /* 0x010fe400078e0209 */
[----:B------:R-:W-:Y:S01]  /*0370*/  FMUL R9, R26, R5 ;  /* 0x000000051a097220 */ /* 0x000fe20000400000 */
[----:B------:R-:W-:Y:S01]  /*0380*/  FMUL R0, R0, R15 ;  /* 0x0000000f00007220 */ /* 0x000fe20000400000 */
[----:B0-----:R-:W-:-:S04]  /*0390*/  IMAD.WIDE R2, R13, 0x4, R2 ;  /* 0x000000040d027825 */ /* 0x001fc800078e0202 */
[----:B------:R-:W-:-:S05]  /*03a0*/  FMUL R5, R9, R0 ;  /* 0x0000000009057220 */ /* 0x000fca0000400000 */
[----:B------:R-:W-:Y:S04]  /*03b0*/  REDG.E.ADD.F32.FTZ.RN.STRONG.GPU desc[UR4][R2.64], R5 ;  /* 0x00000005020079a6 */ /* 0x000fe8000c12f304 */
[----:B------:R-:W2:Y:S02]  /*03c0*/  LDG.E R11, desc[UR4][R6.64] ;  /* 0x00000004060b7981 */ /* 0x000ea4000c1e1900 */
[----:B--2---:R-:W-:-:S04]  /*03d0*/  FMUL R11, R8, R11 ;  /* 0x0000000b080b7220 */ /* 0x004fc80000400000 */
[----:B------:R-:W-:-:S04]  /*03e0*/  FMUL R12, R12, R11 ;  /* 0x0000000b0c0c7220 */ /* 0x000fc80000400000 */
[----:B------:R-:W-:-:S05]  /*03f0*/  FMUL R11, R9, R12 ;  /* 0x0000000c090b7220 */ /* 0x000fca0000400000 */
[----:B------:R-:W-:Y:S04]  /*0400*/  REDG.E.ADD.F32.FTZ.RN.STRONG.GPU desc[UR4][R2.64+0x4], R11 ;  /* 0x0000040b020079a6 */ /* 0x000fe8000c12f304 */
[----:B------:R-:W2:Y:S02]  /*0410*/  LDG.E R13, desc[UR4][R6.64] ;  /* 0x00000004060d7981 */ /* 0x000ea4000c1e1900 */
[----:B--2---:R-:W-:-:S04]  /*0420*/  FMUL R8, R8, R13 ;  /* 0x0000000d08087220 */ /* 0x004fc80000400000 */
[----:B------:R-:W-:-:S04]  /*0430*/  FMUL R8, R17, R8 ;  /* 0x0000000811087220 */ /* 0x000fc80000400000 */
[----:B------:R-:W-:-:S05]  /*0440*/  FMUL R9, R9, R8 ;  /* 0x0000000809097220 */ /* 0x000fca0000400000 */
[----:B------:R-:W-:Y:S01]  /*0450*/  REDG.E.ADD.F32.FTZ.RN.STRONG.GPU desc[UR4][R2.64+0x8], R9 ;  /* 0x00000809020079a6 */ /* 0x000fe2000c12f304 */
[----:B------:R-:W-:Y:S05]  /*0460*/  EXIT ;  /* 0x000000000000794d */ /* 0x000fea0003800000 */
.L_x_0:
[----:B------:R-:W-:-:S00]  /*0470*/  BRA `(.L_x_0) ;  /* 0xfffffffc00fc7947 */ /* 0x000fc0000383ffff */
[----:B------:R-:W-:-:S00]  /*0480*/  NOP ;  /* 0x0000000000007918 */ /* 0x000fc00000000000 */
[----:B------:R-:W-:-:S00]  /*0490*/  NOP ;  /* 0x0000000000007918 */ /* 0x000fc00000000000 */
[----:B------:R-:W-:-:S00]  /*04a0*/  NOP ;  /* 0x0000000000007918 */ /* 0x000fc00000000000 */
[----:B------:R-:W-:-:S00]  /*04b0*/  NOP ;  /* 0x0000000000007918 */ /* 0x000fc00000000000 */
[----:B------:R-:W-:-:S00]  /*04c0*/  NOP ;  /* 0x0000000000007918 */ /* 0x000fc00000000000 */
[----:B------:R-:W-:-:S00]  /*04d0*/  NOP ;  /* 0x0000000000007918 */ /* 0x000fc00000000000 */
[----:B------:R-:W-:-:S00]  /*04e0*/  NOP ;  /* 0x0000000000007918 */ /* 0x000fc00000000000 */
[----:B------:R-:W-:-:S00]  /*04f0*/  NOP ;  /* 0x0000000000007918 */ /* 0x000fc00000000000 */
.L_x_1:


//--------------------- .nv.shared.reserved.0     --------------------------
	.section	.nv.shared.reserved.0,"aw",@nobits
	.weak		__nv_reservedSMEM_offset_0_alias
	.size		__nv_reservedSMEM_offset_0_alias, 0, 64
	.other		__nv_reservedSMEM_offset_0_alias,@"STO_CUDA_RESERVED_SHARED STV_DEFAULT"
__nv_reservedSMEM_offset_0_alias:
	.zero		0
	.zero		64


//--------------------- .nv.constant0._Z30noise_add_surface_movie_kernelPfPKiS1_iPKfS3_S3_S3_S3_S3_S3_ --------------------------
	.section	.nv.constant0._Z30noise_add_surface_movie_kernelPfPKiS1_iPKfS3_S3_S3_S3_S3_S3_,"a",@progbits
	.sectionflags	@""
	.align	4
.nv.constant0._Z30noise_add_surface_movie_kernelPfPKiS1_iPKfS3_S3_S3_S3_S3_S3_:
	.zero		984


//--------------------- SYMBOLS --------------------------

	.type		.nv.reservedSmem.offset0,@object
	.size		.nv.reservedSmem.offset0,0x4
